//
// Generated by NVIDIA NVVM Compiler
//
// Compiler Build ID: CL-36424714
// Cuda compilation tools, release 13.0, V13.0.88
// Based on NVVM 20.0.0
//

.version 9.0
.target sm_100
.address_size 64

	// .globl	_Z3addiPfS_

.visible .entry _Z3addiPfS_(
	.param .u32 _Z3addiPfS__param_0,
	.param .u64 .ptr .align 1 _Z3addiPfS__param_1,
	.param .u64 .ptr .align 1 _Z3addiPfS__param_2
)
{
	.reg .pred 	%p<7>;
	.reg .b32 	%r<27>;
	.reg .b32 	%f<16>;
	.reg .b64 	%rd<24>;

	ld.param.u32 	%r11, [_Z3addiPfS__param_0];
	ld.param.u64 	%rd7, [_Z3addiPfS__param_1];
	ld.param.u64 	%rd8, [_Z3addiPfS__param_2];
	cvta.to.global.u64 	%rd1, %rd8;
	cvta.to.global.u64 	%rd2, %rd7;
	mov.u32 	%r26, %tid.x;
	mov.u32 	%r2, %ntid.x;
	setp.ge.s32 	%p1, %r26, %r11;
	@%p1 bra 	$L__BB0_6;
	add.s32 	%r12, %r26, %r2;
	max.u32 	%r13, %r11, %r12;
	setp.lt.u32 	%p2, %r12, %r11;
	selp.u32 	%r14, 1, 0, %p2;
	add.s32 	%r15, %r12, %r14;
	sub.s32 	%r16, %r13, %r15;
	div.u32 	%r17, %r16, %r2;
	add.s32 	%r3, %r17, %r14;
	and.b32  	%r18, %r3, 3;
	setp.eq.s32 	%p3, %r18, 3;
	@%p3 bra 	$L__BB0_4;
	add.s32 	%r19, %r3, 1;
	and.b32  	%r20, %r19, 3;
	mul.wide.u32 	%rd23, %r26, 4;
	mul.wide.u32 	%rd4, %r2, 4;
	neg.s32 	%r24, %r20;
	mad.lo.s32 	%r26, %r2, %r20, %r26;
$L__BB0_3:
	.pragma "nounroll";
	add.s64 	%rd9, %rd2, %rd23;
	ld.global.f32 	%f1, [%rd9];
	add.s64 	%rd10, %rd1, %rd23;
	ld.global.f32 	%f2, [%rd10];
	add.f32 	%f3, %f1, %f2;
	st.global.f32 	[%rd10], %f3;
	add.s64 	%rd23, %rd23, %rd4;
	add.s32 	%r24, %r24, 1;
	setp.ne.s32 	%p4, %r24, 0;
	@%p4 bra 	$L__BB0_3;
$L__BB0_4:
	setp.lt.u32 	%p5, %r3, 3;
	@%p5 bra 	$L__BB0_6;
$L__BB0_5:
	mul.wide.u32 	%rd11, %r26, 4;
	add.s64 	%rd12, %rd2, %rd11;
	ld.global.f32 	%f4, [%rd12];
	add.s64 	%rd13, %rd1, %rd11;
	ld.global.f32 	%f5, [%rd13];
	add.f32 	%f6, %f4, %f5;
	st.global.f32 	[%rd13], %f6;
	add.s32 	%r21, %r26, %r2;
	mul.wide.u32 	%rd14, %r21, 4;
	add.s64 	%rd15, %rd2, %rd14;
	ld.global.f32 	%f7, [%rd15];
	add.s64 	%rd16, %rd1, %rd14;
	ld.global.f32 	%f8, [%rd16];
	add.f32 	%f9, %f7, %f8;
	st.global.f32 	[%rd16], %f9;
	add.s32 	%r22, %r21, %r2;
	mul.wide.u32 	%rd17, %r22, 4;
	add.s64 	%rd18, %rd2, %rd17;
	ld.global.f32 	%f10, [%rd18];
	add.s64 	%rd19, %rd1, %rd17;
	ld.global.f32 	%f11, [%rd19];
	add.f32 	%f12, %f10, %f11;
	st.global.f32 	[%rd19], %f12;
	add.s32 	%r23, %r22, %r2;
	mul.wide.u32 	%rd20, %r23, 4;
	add.s64 	%rd21, %rd2, %rd20;
	ld.global.f32 	%f13, [%rd21];
	add.s64 	%rd22, %rd1, %rd20;
	ld.global.f32 	%f14, [%rd22];
	add.f32 	%f15, %f13, %f14;
	st.global.f32 	[%rd22], %f15;
	add.s32 	%r26, %r23, %r2;
	setp.lt.s32 	%p6, %r26, %r11;
	@%p6 bra 	$L__BB0_5;
$L__BB0_6:
	ret;

}


// ===== COMPILED SASS (sm_100) =====

	.target	sm_100

	.elftype	@"ET_EXEC"


//--------------------- .note.nv.tkinfo           --------------------------
	.section	.note.nv.tkinfo,"",@"SHT_NOTE"
	.sectionflags	@"SHF_NOTE_NV_TKINFO"
	.tkinfo
        /*0018*/ 	.word	0x00000002
        /*0030*/ 	.string	""
        /*0030*/ 	.string	"ptxas"
        /*0030*/ 	.string	"Cuda compilation tools, release 13.0, V13.0.88"
        /*0030*/ 	.string	"Build cuda_13.0.r13.0/compiler.36424714_0"
        /*0030*/ 	.string	"-arch sm_100 -m 64 "



//--------------------- .note.nv.cuinfo           --------------------------
	.section	.note.nv.cuinfo,"",@"SHT_NOTE"
	.sectionflags	@"SHF_NOTE_NV_CUINFO"
        /*0018*/ 	.short	0x0002
        /*001a*/ 	.short	0x0064
        /*001c*/ 	.short	0x0082
	.zero		2


//--------------------- .nv.info                  --------------------------
	.section	.nv.info,"",@"SHT_CUDA_INFO"
	.align	4


	//----- nvinfo : EIATTR_REGCOUNT
	.align		4
        /*0000*/ 	.byte	0x04, 0x2f
        /*0002*/ 	.short	(.L_1 - .L_0)
	.align		4
.L_0:
        /*0004*/ 	.word	index@(_Z3addiPfS_)
        /*0008*/ 	.word	0x0000001a


	//----- nvinfo : EIATTR_FRAME_SIZE
	.align		4
.L_1:
        /*000c*/ 	.byte	0x04, 0x11
        /*000e*/ 	.short	(.L_3 - .L_2)
	.align		4
.L_2:
        /*0010*/ 	.word	index@(_Z3addiPfS_)
        /*0014*/ 	.word	0x00000000


	//----- nvinfo : EIATTR_MIN_STACK_SIZE
	.align		4
.L_3:
        /*0018*/ 	.byte	0x04, 0x12
        /*001a*/ 	.short	(.L_5 - .L_4)
	.align		4
.L_4:
        /*001c*/ 	.word	index@(_Z3addiPfS_)
        /*0020*/ 	.word	0x00000000
.L_5:


//--------------------- .nv.compat                --------------------------
	.section	.nv.compat,"",@"SHT_CUDA_COMPAT_INFO"
	.align	4
        /*0000*/ 	.byte	0x02, 0x09, 0x00, 0x00, 0x02, 0x02, 0x01, 0x00, 0x02, 0x05, 0x05, 0x00, 0x03, 0x07, 0x01, 0x01
        /*0010*/ 	.byte	0x02, 0x03, 0x00, 0x00, 0x02, 0x06, 0x01, 0x00, 0x04, 0x0b, 0x08, 0x00, 0x09, 0x00, 0x00, 0x00
        /*0020*/ 	.byte	0x00, 0x00, 0x00, 0x00


//--------------------- .nv.info._Z3addiPfS_      --------------------------
	.section	.nv.info._Z3addiPfS_,"",@"SHT_CUDA_INFO"
	.sectionflags	@""
	.align	4


	//----- nvinfo : EIATTR_CUDA_API_VERSION
	.align		4
        /*0000*/ 	.byte	0x04, 0x37
        /*0002*/ 	.short	(.L_7 - .L_6)
.L_6:
        /*0004*/ 	.word	0x00000082


	//----- nvinfo : EIATTR_KPARAM_INFO
	.align		4
.L_7:
        /*0008*/ 	.byte	0x04, 0x17
        /*000a*/ 	.short	(.L_9 - .L_8)
.L_8:
        /*000c*/ 	.word	0x00000000
        /*0010*/ 	.short	0x0002
        /*0012*/ 	.short	0x0010
        /*0014*/ 	.byte	0x00, 0xf5, 0x21, 0x00


	//----- nvinfo : EIATTR_KPARAM_INFO
	.align		4
.L_9:
        /*0018*/ 	.byte	0x04, 0x17
        /*001a*/ 	.short	(.L_11 - .L_10)
.L_10:
        /*001c*/ 	.word	0x00000000
        /*0020*/ 	.short	0x0001
        /*0022*/ 	.short	0x0008
        /*0024*/ 	.byte	0x00, 0xf5, 0x21, 0x00


	//----- nvinfo : EIATTR_KPARAM_INFO
	.align		4
.L_11:
        /*0028*/ 	.byte	0x04, 0x17
        /*002a*/ 	.short	(.L_13 - .L_12)
.L_12:
        /*002c*/ 	.word	0x00000000
        /*0030*/ 	.short	0x0000
        /*0032*/ 	.short	0x0000
        /*0034*/ 	.byte	0x00, 0xf0, 0x11, 0x00


	//----- nvinfo : EIATTR_SPARSE_MMA_MASK
	.align		4
.L_13:
        /*0038*/ 	.byte	0x03, 0x50
        /*003a*/ 	.short	0x0000


	//----- nvinfo : EIATTR_MAXREG_COUNT
	.align		4
        /*003c*/ 	.byte	0x03, 0x1b
        /*003e*/ 	.short	0x00ff


	//----- nvinfo : EIATTR_MERCURY_ISA_VERSION
	.align		4
        /*0040*/ 	.byte	0x03, 0x5f
        /*0042*/ 	.short	0x0101


	//----- nvinfo : EIATTR_VRC_CTA_INIT_COUNT
	.align		4
        /*0044*/ 	.byte	0x02, 0x4a
	.zero		1
	.zero		1


	//----- nvinfo : EIATTR_EXIT_INSTR_OFFSETS
	.align		4
        /*0048*/ 	.byte	0x04, 0x1c
        /*004a*/ 	.short	(.L_15 - .L_14)


	//   ....[0]....
.L_14:
        /*004c*/ 	.word	0x00000050


	//   ....[1]....
        /*0050*/ 	.word	0x00000380


	//   ....[2]....
        /*0054*/ 	.word	0x00000590


	//----- nvinfo : EIATTR_CRS_STACK_SIZE
	.align		4
.L_15:
        /*0058*/ 	.byte	0x04, 0x1e
        /*005a*/ 	.short	(.L_17 - .L_16)
.L_16:
        /*005c*/ 	.word	0x00000000


	//----- nvinfo : EIATTR_CBANK_PARAM_SIZE
	.align		4
.L_17:
        /*0060*/ 	.byte	0x03, 0x19
        /*0062*/ 	.short	0x0018


	//----- nvinfo : EIATTR_PARAM_CBANK
	.align		4
        /*0064*/ 	.byte	0x04, 0x0a
        /*0066*/ 	.short	(.L_19 - .L_18)
	.align		4
.L_18:
        /*0068*/ 	.word	index@(.nv.constant0._Z3addiPfS_)
        /*006c*/ 	.short	0x0380
        /*006e*/ 	.short	0x0018


	//----- nvinfo : EIATTR_SW_WAR
	.align		4
.L_19:
        /*0070*/ 	.byte	0x04, 0x36
        /*0072*/ 	.short	(.L_21 - .L_20)
.L_20:
        /*0074*/ 	.word	0x00000008
.L_21:


//--------------------- .nv.callgraph             --------------------------
	.section	.nv.callgraph,"",@"SHT_CUDA_CALLGRAPH"
	.align	4
	.sectionentsize	8
	.align		4
        /*0000*/ 	.word	0x00000000
	.align		4
        /*0004*/ 	.word	0xffffffff
	.align		4
        /*0008*/ 	.word	0x00000000
	.align		4
        /*000c*/ 	.word	0xfffffffe
	.align		4
        /*0010*/ 	.word	0x00000000
	.align		4
        /*0014*/ 	.word	0xfffffffd
	.align		4
        /*0018*/ 	.word	0x00000000
	.align		4
        /*001c*/ 	.word	0xfffffffc


//--------------------- .text._Z3addiPfS_         --------------------------
	.section	.text._Z3addiPfS_,"ax",@progbits
	.align	128
        .global         _Z3addiPfS_
        .type           _Z3addiPfS_,@function
        .size           _Z3addiPfS_,(.L_x_5 - _Z3addiPfS_)
        .other          _Z3addiPfS_,@"STO_CUDA_ENTRY STV_DEFAULT"
_Z3addiPfS_:
.text._Z3addiPfS_:
[----:B------:R-:W-:Y:S01]  /*0000*/  LDC R1, c[0x0][0x37c] ;  /* 0x0000df00ff017b82 */ /* 0x000fe20000000800 */
[----:B------:R-:W0:Y:S01]  /*0010*/  S2R R3, SR_TID.X ;  /* 0x0000000000037919 */ /* 0x000e220000002100 */
[----:B------:R-:W0:Y:S06]  /*0020*/  LDCU UR6, c[0x0][0x380] ;  /* 0x00007000ff0677ac */ /* 0x000e2c0008000800 */
[----:B------:R-:W1:Y:S01]  /*0030*/  LDC R0, c[0x0][0x360] ;  /* 0x0000d800ff007b82 */ /* 0x000e620000000800 */
[----:B0-----:R-:W-:-:S13]  /*0040*/  ISETP.GE.AND P0, PT, R3, UR6, PT ;  /* 0x0000000603007c0c */ /* 0x001fda000bf06270 */
[----:B------:R-:W-:Y:S05]  /*0050*/  @P0 EXIT ;  /* 0x000000000000094d */ /* 0x000fea0003800000 */
[----:B-1----:R-:W0:Y:S01]  /*0060*/  I2F.U32.RP R8, R0 ;  /* 0x0000000000087306 */ /* 0x002e220000209000 */
[----:B------:R-:W-:Y:S01]  /*0070*/  IADD3 R2, PT, PT, R3, R0, RZ ;  /* 0x0000000003027210 */ /* 0x000fe20007ffe0ff */
[----:B------:R-:W1:Y:S01]  /*0080*/  LDCU.64 UR4, c[0x0][0x358] ;  /* 0x00006b00ff0477ac */ /* 0x000e620008000a00 */
[----:B------:R-:W-:Y:S01]  /*0090*/  ISETP.NE.U32.AND P2, PT, R0, RZ, PT ;  /* 0x000000ff0000720c */ /* 0x000fe20003f45070 */
[----:B------:R-:W-:Y:S01]  /*00a0*/  BSSY.RECONVERGENT B0, `(.L_x_0) ;  /* 0x000002d000007945 */ /* 0x000fe20003800200 */
[C---:B------:R-:W-:Y:S01]  /*00b0*/  ISETP.GE.U32.AND P0, PT, R2.reuse, UR6, PT ;  /* 0x0000000602007c0c */ /* 0x040fe2000bf06070 */
[----:B------:R-:W2:Y:S01]  /*00c0*/  LDCU.64 UR8, c[0x0][0x388] ;  /* 0x00007100ff0877ac */ /* 0x000ea20008000a00 */
[----:B------:R-:W-:Y:S02]  /*00d0*/  VIMNMX.U32 R7, PT, PT, R2, UR6, !PT ;  /* 0x0000000602077c48 */ /* 0x000fe4000ffe0000 */
[----:B------:R-:W-:Y:S01]  /*00e0*/  SEL R6, RZ, 0x1, P0 ;  /* 0x00000001ff067807 */ /* 0x000fe20000000000 */
[----:B------:R-:W3:Y:S03]  /*00f0*/  LDCU.64 UR10, c[0x0][0x390] ;  /* 0x00007200ff0a77ac */ /* 0x000ee60008000a00 */
[----:B------:R-:W-:Y:S01]  /*0100*/  IADD3 R7, PT, PT, R7, -R2, -R6 ;  /* 0x8000000207077210 */ /* 0x000fe20007ffe806 */
[----:B0-----:R-:W0:Y:S02]  /*0110*/  MUFU.RCP R8, R8 ;  /* 0x0000000800087308 */ /* 0x001e240000001000 */
[----:B0-----:R-:W-:-:S06]  /*0120*/  IADD3 R4, PT, PT, R8, 0xffffffe, RZ ;  /* 0x0ffffffe08047810 */ /* 0x001fcc0007ffe0ff */
[----:B------:R0:W4:Y:S02]  /*0130*/  F2I.FTZ.U32.TRUNC.NTZ R5, R4 ;  /* 0x0000000400057305 */ /* 0x000124000021f000 */
[----:B0-----:R-:W-:Y:S02]  /*0140*/  IMAD.MOV.U32 R4, RZ, RZ, RZ ;  /* 0x000000ffff047224 */ /* 0x001fe400078e00ff */
[----:B----4-:R-:W-:-:S04]  /*0150*/  IMAD.MOV R9, RZ, RZ, -R5 ;  /* 0x000000ffff097224 */ /* 0x010fc800078e0a05 */
[----:B------:R-:W-:-:S04]  /*0160*/  IMAD R9, R9, R0, RZ ;  /* 0x0000000009097224 */ /* 0x000fc800078e02ff */
[----:B------:R-:W-:-:S06]  /*0170*/  IMAD.HI.U32 R8, R5, R9, R4 ;  /* 0x0000000905087227 */ /* 0x000fcc00078e0004 */
[----:B------:R-:W-:-:S05]  /*0180*/  IMAD.HI.U32 R5, R8, R7, RZ ;  /* 0x0000000708057227 */ /* 0x000fca00078e00ff */
[----:B------:R-:W-:-:S05]  /*0190*/  IADD3 R2, PT, PT, -R5, RZ, RZ ;  /* 0x000000ff05027210 */ /* 0x000fca0007ffe1ff */
[----:B------:R-:W-:-:S05]  /*01a0*/  IMAD R7, R0, R2, R7 ;  /* 0x0000000200077224 */ /* 0x000fca00078e0207 */
[----:B------:R-:W-:-:S13]  /*01b0*/  ISETP.GE.U32.AND P0, PT, R7, R0, PT ;  /* 0x000000000700720c */ /* 0x000fda0003f06070 */
[----:B------:R-:W-:Y:S01]  /*01c0*/  @P0 IMAD.IADD R7, R7, 0x1, -R0 ;  /* 0x0000000107070824 */ /* 0x000fe200078e0a00 */
[----:B------:R-:W-:-:S04]  /*01d0*/  @P0 IADD3 R5, PT, PT, R5, 0x1, RZ ;  /* 0x0000000105050810 */ /* 0x000fc80007ffe0ff */
[----:B------:R-:W-:-:S13]  /*01e0*/  ISETP.GE.U32.AND P1, PT, R7, R0, PT ;  /* 0x000000000700720c */ /* 0x000fda0003f26070 */
[----:B------:R-:W-:Y:S01]  /*01f0*/  @P1 VIADD R5, R5, 0x1 ;  /* 0x0000000105051836 */ /* 0x000fe20000000000 */
[----:B------:R-:W-:-:S04]  /*0200*/  @!P2 LOP3.LUT R5, RZ, R0, RZ, 0x33, !PT ;  /* 0x00000000ff05a212 */ /* 0x000fc800078e33ff */
[----:B------:R-:W-:-:S04]  /*0210*/  IADD3 R2, PT, PT, R6, R5, RZ ;  /* 0x0000000506027210 */ /* 0x000fc80007ffe0ff */
[C---:B------:R-:W-:Y:S02]  /*0220*/  LOP3.LUT R4, R2.reuse, 0x3, RZ, 0xc0, !PT ;  /* 0x0000000302047812 */ /* 0x040fe400078ec0ff */
[----:B------:R-:W-:Y:S02]  /*0230*/  ISETP.GE.U32.AND P0, PT, R2, 0x3, PT ;  /* 0x000000030200780c */ /* 0x000fe40003f06070 */
[----:B------:R-:W-:-:S13]  /*0240*/  ISETP.NE.AND P1, PT, R4, 0x3, PT ;  /* 0x000000030400780c */ /* 0x000fda0003f25270 */
[----:B-123--:R-:W-:Y:S05]  /*0250*/  @!P1 BRA `(.L_x_1) ;  /* 0x0000000000449947 */ /* 0x00efea0003800000 */
[----:B------:R-:W-:Y:S02]  /*0260*/  VIADD R2, R2, 0x1 ;  /* 0x0000000102027836 */ /* 0x000fe40000000000 */
[----:B------:R-:W-:-:S03]  /*0270*/  IMAD.WIDE.U32 R4, R3, 0x4, RZ ;  /* 0x0000000403047825 */ /* 0x000fc600078e00ff */
[----:B------:R-:W-:-:S05]  /*0280*/  LOP3.LUT R2, R2, 0x3, RZ, 0xc0, !PT ;  /* 0x0000000302027812 */ /* 0x000fca00078ec0ff */
[C---:B------:R-:W-:Y:S01]  /*0290*/  IMAD R3, R2.reuse, R0, R3 ;  /* 0x0000000002037224 */ /* 0x040fe200078e0203 */
[----:B------:R-:W-:-:S07]  /*02a0*/  IADD3 R2, PT, PT, -R2, RZ, RZ ;  /* 0x000000ff02027210 */ /* 0x000fce0007ffe1ff */
.L_x_2:
[C---:B------:R-:W-:Y:S02]  /*02b0*/  IADD3 R8, P1, PT, R4.reuse, UR8, RZ ;  /* 0x0000000804087c10 */ /* 0x040fe4000ff3e0ff */
[----:B0-----:R-:W-:Y:S02]  /*02c0*/  IADD3 R6, P2, PT, R4, UR10, RZ ;  /* 0x0000000a04067c10 */ /* 0x001fe4000ff5e0ff */
[C---:B------:R-:W-:Y:S02]  /*02d0*/  IADD3.X R9, PT, PT, R5.reuse, UR9, RZ, P1, !PT ;  /* 0x0000000905097c10 */ /* 0x040fe40008ffe4ff */
[----:B------:R-:W-:-:S03]  /*02e0*/  IADD3.X R7, PT, PT, R5, UR11, RZ, P2, !PT ;  /* 0x0000000b05077c10 */ /* 0x000fc600097fe4ff */
[----:B------:R-:W2:Y:S04]  /*02f0*/  LDG.E R8, desc[UR4][R8.64] ;  /* 0x0000000408087981 */ /* 0x000ea8000c1e1900 */
[----:B------:R-:W2:Y:S01]  /*0300*/  LDG.E R11, desc[UR4][R6.64] ;  /* 0x00000004060b7981 */ /* 0x000ea2000c1e1900 */
[----:B------:R-:W-:Y:S02]  /*0310*/  VIADD R2, R2, 0x1 ;  /* 0x0000000102027836 */ /* 0x000fe40000000000 */
[----:B------:R-:W-:-:S03]  /*0320*/  IMAD.WIDE.U32 R4, R0, 0x4, R4 ;  /* 0x0000000400047825 */ /* 0x000fc600078e0004 */
[----:B------:R-:W-:Y:S01]  /*0330*/  ISETP.NE.AND P1, PT, R2, RZ, PT ;  /* 0x000000ff0200720c */ /* 0x000fe20003f25270 */
[----:B--2---:R-:W-:-:S05]  /*0340*/  FADD R11, R8, R11 ;  /* 0x0000000b080b7221 */ /* 0x004fca0000000000 */
[----:B------:R0:W-:Y:S07]  /*0350*/  STG.E desc[UR4][R6.64], R11 ;  /* 0x0000000b06007986 */ /* 0x0001ee000c101904 */
[----:B------:R-:W-:Y:S05]  /*0360*/  @P1 BRA `(.L_x_2) ;  /* 0xfffffffc00d01947 */ /* 0x000fea000383ffff */
.L_x_1:
[----:B------:R-:W-:Y:S05]  /*0370*/  BSYNC.RECONVERGENT B0 ;  /* 0x0000000000007941 */ /* 0x000fea0003800200 */
.L_x_0:
[----:B------:R-:W-:Y:S05]  /*0380*/  @!P0 EXIT ;  /* 0x000000000000894d */ /* 0x000fea0003800000 */
.L_x_3:
[----:B0-----:R-:W0:Y:S08]  /*0390*/  LDC.64 R6, c[0x0][0x388] ;  /* 0x0000e200ff067b82 */ /* 0x001e300000000a00 */
[----:B------:R-:W1:Y:S01]  /*03a0*/  LDC.64 R4, c[0x0][0x390] ;  /* 0x0000e400ff047b82 */ /* 0x000e620000000a00 */
[----:B0-----:R-:W-:-:S06]  /*03b0*/  IMAD.WIDE.U32 R8, R3, 0x4, R6 ;  /* 0x0000000403087825 */ /* 0x001fcc00078e0006 */
[----:B------:R-:W2:Y:S01]  /*03c0*/  LDG.E R8, desc[UR4][R8.64] ;  /* 0x0000000408087981 */ /* 0x000ea2000c1e1900 */
[----:B-1----:R-:W-:-:S05]  /*03d0*/  IMAD.WIDE.U32 R10, R3, 0x4, R4 ;  /* 0x00000004030a7825 */ /* 0x002fca00078e0004 */
[----:B------:R-:W2:Y:S01]  /*03e0*/  LDG.E R13, desc[UR4][R10.64] ;  /* 0x000000040a0d7981 */ /* 0x000ea2000c1e1900 */
[----:B------:R-:W-:-:S05]  /*03f0*/  IADD3 R15, PT, PT, R0, R3, RZ ;  /* 0x00000003000f7210 */ /* 0x000fca0007ffe0ff */
[----:B------:R-:W-:-:S04]  /*0400*/  IMAD.WIDE.U32 R2, R15, 0x4, R6 ;  /* 0x000000040f027825 */ /* 0x000fc800078e0006 */
[----:B--2---:R-:W-:Y:S01]  /*0410*/  FADD R17, R8, R13 ;  /* 0x0000000d08117221 */ /* 0x004fe20000000000 */
[----:B------:R-:W-:-:S04]  /*0420*/  IMAD.WIDE.U32 R12, R15, 0x4, R4 ;  /* 0x000000040f0c7825 */ /* 0x000fc800078e0004 */
[----:B------:R0:W-:Y:S04]  /*0430*/  STG.E desc[UR4][R10.64], R17 ;  /* 0x000000110a007986 */ /* 0x0001e8000c101904 */
[----:B------:R-:W2:Y:S04]  /*0440*/  LDG.E R2, desc[UR4][R2.64] ;  /* 0x0000000402027981 */ /* 0x000ea8000c1e1900 */
[----:B------:R-:W2:Y:S01]  /*0450*/  LDG.E R19, desc[UR4][R12.64] ;  /* 0x000000040c137981 */ /* 0x000ea2000c1e1900 */
[----:B------:R-:W-:-:S04]  /*0460*/  IMAD.IADD R21, R15, 0x1, R0 ;  /* 0x000000010f157824 */ /* 0x000fc800078e0200 */
[----:B------:R-:W-:-:S04]  /*0470*/  IMAD.WIDE.U32 R8, R21, 0x4, R6 ;  /* 0x0000000415087825 */ /* 0x000fc800078e0006 */
[----:B------:R-:W-:-:S04]  /*0480*/  IMAD.WIDE.U32 R14, R21, 0x4, R4 ;  /* 0x00000004150e7825 */ /* 0x000fc800078e0004 */
[----:B--2---:R-:W-:-:S05]  /*0490*/  FADD R19, R2, R19 ;  /* 0x0000001302137221 */ /* 0x004fca0000000000 */
[----:B------:R1:W-:Y:S04]  /*04a0*/  STG.E desc[UR4][R12.64], R19 ;  /* 0x000000130c007986 */ /* 0x0003e8000c101904 */
[----:B------:R-:W2:Y:S04]  /*04b0*/  LDG.E R8, desc[UR4][R8.64] ;  /* 0x0000000408087981 */ /* 0x000ea8000c1e1900 */
[----:B------:R-:W2:Y:S01]  /*04c0*/  LDG.E R23, desc[UR4][R14.64] ;  /* 0x000000040e177981 */ /* 0x000ea2000c1e1900 */
[----:B------:R-:W-:-:S05]  /*04d0*/  IADD3 R21, PT, PT, R21, R0, RZ ;  /* 0x0000000015157210 */ /* 0x000fca0007ffe0ff */
[----:B------:R-:W-:-:S04]  /*04e0*/  IMAD.WIDE.U32 R6, R21, 0x4, R6 ;  /* 0x0000000415067825 */ /* 0x000fc800078e0006 */
[----:B------:R-:W-:-:S04]  /*04f0*/  IMAD.WIDE.U32 R4, R21, 0x4, R4 ;  /* 0x0000000415047825 */ /* 0x000fc800078e0004 */
[----:B--2---:R-:W-:-:S05]  /*0500*/  FADD R23, R8, R23 ;  /* 0x0000001708177221 */ /* 0x004fca0000000000 */
[----:B------:R1:W-:Y:S04]  /*0510*/  STG.E desc[UR4][R14.64], R23 ;  /* 0x000000170e007986 */ /* 0x0003e8000c101904 */
[----:B------:R-:W0:Y:S04]  /*0520*/  LDG.E R6, desc[UR4][R6.64] ;  /* 0x0000000406067981 */ /* 0x000e28000c1e1900 */
[----:B------:R-:W0:Y:S02]  /*0530*/  LDG.E R3, desc[UR4][R4.64] ;  /* 0x0000000404037981 */ /* 0x000e24000c1e1900 */
[----:B0-----:R-:W-:Y:S01]  /*0540*/  FADD R11, R6, R3 ;  /* 0x00000003060b7221 */ /* 0x001fe20000000000 */
[----:B------:R-:W-:-:S04]  /*0550*/  IADD3 R3, PT, PT, R21, R0, RZ ;  /* 0x0000000015037210 */ /* 0x000fc80007ffe0ff */
[----:B------:R1:W-:Y:S01]  /*0560*/  STG.E desc[UR4][R4.64], R11 ;  /* 0x0000000b04007986 */ /* 0x0003e2000c101904 */
[----:B------:R-:W-:-:S13]  /*0570*/  ISETP.GE.AND P0, PT, R3, UR6, PT ;  /* 0x0000000603007c0c */ /* 0x000fda000bf06270 */
[----:B-1----:R-:W-:Y:S05]  /*0580*/  @!P0 BRA `(.L_x_3) ;  /* 0xfffffffc00808947 */ /* 0x002fea000383ffff */
[----:B------:R-:W-:Y:S05]  /*0590*/  EXIT ;  /* 0x000000000000794d */ /* 0x000fea0003800000 */
.L_x_4:
[----:B------:R-:W-:-:S00]  /*05a0*/  BRA `(.L_x_4) ;  /* 0xfffffffc00fc7947 */ /* 0x000fc0000383ffff */
[----:B------:R-:W-:-:S00]  /*05b0*/  NOP ;  /* 0x0000000000007918 */ /* 0x000fc00000000000 */
        /* <DEDUP_REMOVED lines=12> */
.L_x_5:


//--------------------- .nv.shared.reserved.0     --------------------------
	.section	.nv.shared.reserved.0,"aw",@nobits
	.weak		__nv_reservedSMEM_offset_0_alias
	.size		__nv_reservedSMEM_offset_0_alias, 0, 64
	.other		__nv_reservedSMEM_offset_0_alias,@"STO_CUDA_RESERVED_SHARED STV_DEFAULT"
__nv_reservedSMEM_offset_0_alias:
	.zero		0
	.zero		64


//--------------------- .nv.constant0._Z3addiPfS_ --------------------------
	.section	.nv.constant0._Z3addiPfS_,"a",@progbits
	.sectionflags	@""
	.align	4
.nv.constant0._Z3addiPfS_:
	.zero		920


//--------------------- SYMBOLS --------------------------

	.type		.nv.reservedSmem.offset0,@object
	.size		.nv.reservedSmem.offset0,0x4
